	.headerflags	@"EF_CUDA_TEXMODE_UNIFIED EF_CUDA_64BIT_ADDRESS EF_CUDA_ACCELERATORS EF_CUDA_SM90 EF_CUDA_VIRTUAL_SM(EF_CUDA_SM90)"
	.elftype	@"ET_EXEC"


//--------------------- .nv.info                  --------------------------
	.section	.nv.info,"",@"SHT_CUDA_INFO"
	.align	4


	//----- nvinfo : EIATTR_REGCOUNT
	.align		4
        /*0000*/ 	.byte	0x04, 0x2f
        /*0002*/ 	.short	(.L_3 - .L_2)
	.align		4
.L_2:
        /*0004*/ 	.word	index@(triton_poi_fused__native_batch_norm_legit_no_training_relu_38)
        /*0008*/ 	.word	0x00000012


	//----- nvinfo : EIATTR_MIN_STACK_SIZE
	.align		4
.L_3:
        /*000c*/ 	.byte	0x04, 0x12
        /*000e*/ 	.short	(.L_5 - .L_4)
	.align		4
.L_4:
        /*0010*/ 	.word	index@(triton_poi_fused__native_batch_norm_legit_no_training_relu_38)
        /*0014*/ 	.word	0x00000000


	//----- nvinfo : EIATTR_FRAME_SIZE
	.align		4
.L_5:
        /*0018*/ 	.byte	0x04, 0x11
        /*001a*/ 	.short	(.L_7 - .L_6)
	.align		4
.L_6:
        /*001c*/ 	.word	index@(triton_poi_fused__native_batch_norm_legit_no_training_relu_38)
        /*0020*/ 	.word	0x00000000


	//----- nvinfo : EIATTR_MIN_STACK_SIZE
	.align		4
.L_7:
        /*0024*/ 	.byte	0x04, 0x12
        /*0026*/ 	.short	(.L_9 - .L_8)
	.align		4
.L_8:
        /*0028*/ 	.word	index@(triton_poi_fused__native_batch_norm_legit_no_training_relu_38)
        /*002c*/ 	.word	0x00000000
.L_9:


//--------------------- .nv.info.triton_poi_fused__native_batch_norm_legit_no_training_relu_38 --------------------------
	.section	.nv.info.triton_poi_fused__native_batch_norm_legit_no_training_relu_38,"",@"SHT_CUDA_INFO"
	.sectionflags	@""
	.align	4


	//----- nvinfo : EIATTR_CUDA_API_VERSION
	.align		4
        /*0000*/ 	.byte	0x04, 0x37
        /*0002*/ 	.short	(.L_11 - .L_10)
.L_10:
        /*0004*/ 	.word	0x0000007c


	//----- nvinfo : EIATTR_KPARAM_INFO
	.align		4
.L_11:
        /*0008*/ 	.byte	0x04, 0x17
        /*000a*/ 	.short	(.L_13 - .L_12)
.L_12:
        /*000c*/ 	.word	0x00000000
        /*0010*/ 	.short	0x0006
        /*0012*/ 	.short	0x0030
        /*0014*/ 	.byte	0x00, 0xf0, 0x11, 0x00


	//----- nvinfo : EIATTR_KPARAM_INFO
	.align		4
.L_13:
        /*0018*/ 	.byte	0x04, 0x17
        /*001a*/ 	.short	(.L_15 - .L_14)
.L_14:
        /*001c*/ 	.word	0x00000000
        /*0020*/ 	.short	0x0005
        /*0022*/ 	.short	0x0028
        /*0024*/ 	.byte	0x00, 0xf4, 0x21, 0x00


	//----- nvinfo : EIATTR_KPARAM_INFO
	.align		4
.L_15:
        /*0028*/ 	.byte	0x04, 0x17
        /*002a*/ 	.short	(.L_17 - .L_16)
.L_16:
        /*002c*/ 	.word	0x00000000
        /*0030*/ 	.short	0x0004
        /*0032*/ 	.short	0x0020
        /*0034*/ 	.byte	0x00, 0xf4, 0x21, 0x00


	//----- nvinfo : EIATTR_KPARAM_INFO
	.align		4
.L_17:
        /*0038*/ 	.byte	0x04, 0x17
        /*003a*/ 	.short	(.L_19 - .L_18)
.L_18:
        /*003c*/ 	.word	0x00000000
        /*0040*/ 	.short	0x0003
        /*0042*/ 	.short	0x0018
        /*0044*/ 	.byte	0x00, 0xf4, 0x21, 0x00


	//----- nvinfo : EIATTR_KPARAM_INFO
	.align		4
.L_19:
        /*0048*/ 	.byte	0x04, 0x17
        /*004a*/ 	.short	(.L_21 - .L_20)
.L_20:
        /*004c*/ 	.word	0x00000000
        /*0050*/ 	.short	0x0002
        /*0052*/ 	.short	0x0010
        /*0054*/ 	.byte	0x00, 0xf4, 0x21, 0x00


	//----- nvinfo : EIATTR_KPARAM_INFO
	.align		4
.L_21:
        /*0058*/ 	.byte	0x04, 0x17
        /*005a*/ 	.short	(.L_23 - .L_22)
.L_22:
        /*005c*/ 	.word	0x00000000
        /*0060*/ 	.short	0x0001
        /*0062*/ 	.short	0x0008
        /*0064*/ 	.byte	0x00, 0xf4, 0x21, 0x00


	//----- nvinfo : EIATTR_KPARAM_INFO
	.align		4
.L_23:
        /*0068*/ 	.byte	0x04, 0x17
        /*006a*/ 	.short	(.L_25 - .L_24)
.L_24:
        /*006c*/ 	.word	0x00000000
        /*0070*/ 	.short	0x0000
        /*0072*/ 	.short	0x0000
        /*0074*/ 	.byte	0x00, 0xf4, 0x21, 0x00


	//----- nvinfo : EIATTR_SPARSE_MMA_MASK
	.align		4
.L_25:
        /*0078*/ 	.byte	0x03, 0x50
        /*007a*/ 	.short	0x0000


	//----- nvinfo : EIATTR_MAXREG_COUNT
	.align		4
        /*007c*/ 	.byte	0x03, 0x1b
        /*007e*/ 	.short	0x00ff


	//----- nvinfo : EIATTR_EXIT_INSTR_OFFSETS
	.align		4
        /*0080*/ 	.byte	0x04, 0x1c
        /*0082*/ 	.short	(.L_27 - .L_26)


	//   ....[0]....
.L_26:
        /*0084*/ 	.word	0x000003d0


	//----- nvinfo : EIATTR_REQNTID
	.align		4
.L_27:
        /*0088*/ 	.byte	0x04, 0x10
        /*008a*/ 	.short	(.L_29 - .L_28)
.L_28:
        /*008c*/ 	.word	0x00000080
        /*0090*/ 	.word	0x00000001
        /*0094*/ 	.word	0x00000001


	//----- nvinfo : EIATTR_CBANK_PARAM_SIZE
	.align		4
.L_29:
        /*0098*/ 	.byte	0x03, 0x19
        /*009a*/ 	.short	0x0034


	//----- nvinfo : EIATTR_PARAM_CBANK
	.align		4
        /*009c*/ 	.byte	0x04, 0x0a
        /*009e*/ 	.short	(.L_31 - .L_30)
	.align		4
.L_30:
        /*00a0*/ 	.word	index@(.nv.constant0.triton_poi_fused__native_batch_norm_legit_no_training_relu_38)
        /*00a4*/ 	.short	0x0210
        /*00a6*/ 	.short	0x0034


	//----- nvinfo : EIATTR_SW_WAR
	.align		4
.L_31:
        /*00a8*/ 	.byte	0x04, 0x36
        /*00aa*/ 	.short	(.L_33 - .L_32)
.L_32:
        /*00ac*/ 	.word	0x00000008
.L_33:


//--------------------- .nv.callgraph             --------------------------
	.section	.nv.callgraph,"",@"SHT_CUDA_CALLGRAPH"
	.align	4
	.sectionentsize	8
	.align		4
        /*0000*/ 	.word	0x00000000
	.align		4
        /*0004*/ 	.word	0xffffffff
	.align		4
        /*0008*/ 	.word	0x00000000
	.align		4
        /*000c*/ 	.word	0xfffffffe
	.align		4
        /*0010*/ 	.word	0x00000000
	.align		4
        /*0014*/ 	.word	0xfffffffd
	.align		4
        /*0018*/ 	.word	0x00000000
	.align		4
        /*001c*/ 	.word	0xfffffffc


//--------------------- .nv.constant4             --------------------------
	.section	.nv.constant4,"a",@progbits
	.align	8
	.align		8
.nv.constant4:
        /*0000*/ 	.dword	_$_str
	.align		8
        /*0008*/ 	.dword	_$_str_$_2


//--------------------- .text.triton_poi_fused__native_batch_norm_legit_no_training_relu_38 --------------------------
	.section	.text.triton_poi_fused__native_batch_norm_legit_no_training_relu_38,"ax",@progbits
	.align	128
        .global         triton_poi_fused__native_batch_norm_legit_no_training_relu_38
        .type           triton_poi_fused__native_batch_norm_legit_no_training_relu_38,@function
        .size           triton_poi_fused__native_batch_norm_legit_no_training_relu_38,(.L_x_1 - triton_poi_fused__native_batch_norm_legit_no_training_relu_38)
        .other          triton_poi_fused__native_batch_norm_legit_no_training_relu_38,@"STO_CUDA_ENTRY STV_DEFAULT"
triton_poi_fused__native_batch_norm_legit_no_training_relu_38:
.text.triton_poi_fused__native_batch_norm_legit_no_training_relu_38:
[----:B------:R-:W-:Y:S01]  /*0000*/  LDC R1, c[0x0][0x28] ;  /* 0x00000a00ff017b82 */ /* 0x000fe20000000800 */
[----:B------:R-:W1:Y:S07]  /*0010*/  S2R R0, SR_TID.X ;  /* 0x0000000000007919 */ /* 0x000e6e0000002100 */
[----:B------:R-:W2:Y:S01]  /*0020*/  LDC.64 R2, c[0x0][0x220] ;  /* 0x00008800ff027b82 */ /* 0x000ea20000000a00 */
[----:B------:R-:W-:Y:S01]  /*0030*/  ULDC.64 UR4, c[0x0][0x208] ;  /* 0x0000820000047ab9 */ /* 0x000fe20000000a00 */
[----:B------:R-:W3:Y:S06]  /*0040*/  S2R R7, SR_CTAID.X ;  /* 0x0000000000077919 */ /* 0x000eec0000002500 */
[----:B------:R-:W4:Y:S08]  /*0050*/  LDC.64 R8, c[0x0][0x228] ;  /* 0x00008a00ff087b82 */ /* 0x000f300000000a00 */
[----:B------:R-:W5:Y:S01]  /*0060*/  LDC.64 R10, c[0x0][0x230] ;  /* 0x00008c00ff0a7b82 */ /* 0x000f620000000a00 */
[----:B-1----:R-:W-:-:S02]  /*0070*/  SHF.L.U32 R0, R0, 0x1, RZ ;  /* 0x0000000100007819 */ /* 0x002fc400000006ff */
[----:B---3--:R-:W-:Y:S02]  /*0080*/  SHF.R.S32.HI R5, RZ, 0x17, R7 ;  /* 0x00000017ff057819 */ /* 0x008fe40000011407 */
[----:B------:R-:W-:Y:S02]  /*0090*/  LOP3.LUT R0, R0, 0xfe, RZ, 0xc0, !PT ;  /* 0x000000fe00007812 */ /* 0x000fe400078ec0ff */
[----:B------:R-:W-:Y:S02]  /*00a0*/  SGXT R5, R5, 0x1 ;  /* 0x000000010505781a */ /* 0x000fe40000000200 */
[----:B------:R-:W-:Y:S02]  /*00b0*/  LEA R0, R7, R0, 0x8 ;  /* 0x0000000007007211 */ /* 0x000fe400078e40ff */
[----:B------:R-:W1:Y:S02]  /*00c0*/  LDC.64 R6, c[0x0][0x218] ;  /* 0x00008600ff067b82 */ /* 0x000e640000000a00 */
[----:B------:R-:W-:-:S04]  /*00d0*/  LEA.HI R5, R5, R0, RZ, 0xc ;  /* 0x0000000005057211 */ /* 0x000fc800078f60ff */
[----:B------:R-:W-:-:S04]  /*00e0*/  LOP3.LUT R5, R5, 0xfffff000, RZ, 0xc0, !PT ;  /* 0xfffff00005057812 */ /* 0x000fc800078ec0ff */
[----:B------:R-:W-:Y:S02]  /*00f0*/  IADD3 R13, R0, -R5, RZ ;  /* 0x80000005000d7210 */ /* 0x000fe40007ffe0ff */
[----:B------:R-:W3:Y:S03]  /*0100*/  LDC.64 R4, c[0x0][0x210] ;  /* 0x00008400ff047b82 */ /* 0x000ee60000000a00 */
[----:B--2---:R-:W-:-:S06]  /*0110*/  IMAD.WIDE R2, R13, 0x4, R2 ;  /* 0x000000040d027825 */ /* 0x004fcc00078e0202 */
[----:B------:R-:W2:Y:S01]  /*0120*/  LDG.E.EL.64 R2, desc[UR4][R2.64] ;  /* 0x0000000402027981 */ /* 0x000ea2000c2e1b00 */
[----:B-1----:R-:W-:-:S04]  /*0130*/  IMAD.WIDE R6, R13, 0x4, R6 ;  /* 0x000000040d067825 */ /* 0x002fc800078e0206 */
[C---:B----4-:R-:W-:Y:S02]  /*0140*/  IMAD.WIDE R8, R13.reuse, 0x4, R8 ;  /* 0x000000040d087825 */ /* 0x050fe400078e0208 */
[----:B------:R-:W4:Y:S02]  /*0150*/  LDG.E.EL.64 R6, desc[UR4][R6.64] ;  /* 0x0000000406067981 */ /* 0x000f24000c2e1b00 */
[----:B-----5:R-:W-:Y:S02]  /*0160*/  IMAD.WIDE R10, R13, 0x4, R10 ;  /* 0x000000040d0a7825 */ /* 0x020fe400078e020a */
[----:B------:R-:W5:Y:S02]  /*0170*/  LDG.E.EL.64 R8, desc[UR4][R8.64] ;  /* 0x0000000408087981 */ /* 0x000f64000c2e1b00 */
[----:B---3--:R-:W-:Y:S02]  /*0180*/  IMAD.WIDE R4, R0, 0x4, R4 ;  /* 0x0000000400047825 */ /* 0x008fe400078e0204 */
[----:B------:R-:W5:Y:S04]  /*0190*/  LDG.E.EL.64 R10, desc[UR4][R10.64] ;  /* 0x000000040a0a7981 */ /* 0x000f68000c2e1b00 */
[----:B------:R-:W4:Y:S01]  /*01a0*/  LDG.E.64 R4, desc[UR4][R4.64] ;  /* 0x0000000404047981 */ /* 0x000f22000c1e1b00 */
[----:B------:R-:W-:Y:S01]  /*01b0*/  HFMA2.MMA R14, -RZ, RZ, 1.625, 0 ;  /* 0x3e800000ff0e7435 */ /* 0x000fe200000001ff */
[----:B--2---:R-:W-:Y:S01]  /*01c0*/  FADD R2, R2, 9.9999997473787516356e-06 ;  /* 0x3727c5ac02027421 */ /* 0x004fe20000000000 */
[----:B------:R-:W-:-:S03]  /*01d0*/  FADD R3, R3, 9.9999997473787516356e-06 ;  /* 0x3727c5ac03037421 */ /* 0x000fc60000000000 */
[----:B------:R-:W1:Y:S08]  /*01e0*/  MUFU.SQRT R12, R2 ;  /* 0x00000002000c7308 */ /* 0x000e700000002000 */
[----:B------:R2:W3:Y:S01]  /*01f0*/  MUFU.SQRT R13, R3 ;  /* 0x00000003000d7308 */ /* 0x0004e20000002000 */
[C---:B-1----:R-:W-:Y:S02]  /*0200*/  FSETP.GT.AND P0, PT, R12.reuse, 8.50705917302346158658e+37, PT ;  /* 0x7e8000000c00780b */ /* 0x042fe40003f04000 */
[----:B------:R-:W-:Y:S01]  /*0210*/  FSETP.GEU.AND P2, PT, R12, 1.175494350822287508e-38, PT ;  /* 0x008000000c00780b */ /* 0x000fe20003f4e000 */
[----:B--2---:R-:W1:Y:S01]  /*0220*/  LDC.64 R2, c[0x0][0x238] ;  /* 0x00008e00ff027b82 */ /* 0x004e620000000a00 */
[----:B---3--:R-:W-:-:S02]  /*0230*/  FSETP.GT.AND P1, PT, R13, 8.50705917302346158658e+37, PT ;  /* 0x7e8000000d00780b */ /* 0x008fc40003f24000 */
[----:B------:R-:W-:-:S07]  /*0240*/  FSETP.GEU.AND P3, PT, R13, 1.175494350822287508e-38, PT ;  /* 0x008000000d00780b */ /* 0x000fce0003f6e000 */
[----:B------:R-:W-:-:S04]  /*0250*/  @P0 FMUL R12, R12, 0.25 ;  /* 0x3e8000000c0c0820 */ /* 0x000fc80000400000 */
[----:B------:R-:W-:Y:S01]  /*0260*/  @!P2 FMUL R12, R12, 16777216 ;  /* 0x4b8000000c0ca820 */ /* 0x000fe20000400000 */
[----:B------:R-:W-:-:S04]  /*0270*/  @P1 FMUL R13, R13, 0.25 ;  /* 0x3e8000000d0d1820 */ /* 0x000fc80000400000 */
[----:B------:R-:W-:Y:S01]  /*0280*/  @!P3 FMUL R13, R13, 16777216 ;  /* 0x4b8000000d0db820 */ /* 0x000fe20000400000 */
[----:B------:R-:W2:Y:S01]  /*0290*/  MUFU.RCP R12, R12 ;  /* 0x0000000c000c7308 */ /* 0x000ea20000001000 */
[----:B------:R-:W-:-:S07]  /*02a0*/  FSEL R15, R14, 1, P0 ;  /* 0x3f8000000e0f7808 */ /* 0x000fce0000000000 */
[----:B------:R-:W3:Y:S01]  /*02b0*/  MUFU.RCP R13, R13 ;  /* 0x0000000d000d7308 */ /* 0x000ee20000001000 */
[----:B------:R-:W-:Y:S01]  /*02c0*/  FSEL R14, R14, 1, P1 ;  /* 0x3f8000000e0e7808 */ /* 0x000fe20000800000 */
[----:B------:R-:W-:-:S04]  /*02d0*/  @!P2 FMUL R15, R15, 16777216 ;  /* 0x4b8000000f0fa820 */ /* 0x000fc80000400000 */
[----:B------:R-:W-:Y:S01]  /*02e0*/  @!P3 FMUL R14, R14, 16777216 ;  /* 0x4b8000000e0eb820 */ /* 0x000fe20000400000 */
[----:B----4-:R-:W-:Y:S01]  /*02f0*/  FADD R5, R5, -R7 ;  /* 0x8000000705057221 */ /* 0x010fe20000000000 */
[----:B------:R-:W-:Y:S01]  /*0300*/  FADD R4, R4, -R6 ;  /* 0x8000000604047221 */ /* 0x000fe20000000000 */
[----:B--2---:R-:W-:Y:S01]  /*0310*/  FMUL R15, R12, R15 ;  /* 0x0000000f0c0f7220 */ /* 0x004fe20000400000 */
[----:B---3--:R-:W-:-:S03]  /*0320*/  FMUL R14, R13, R14 ;  /* 0x0000000e0d0e7220 */ /* 0x008fc60000400000 */
[----:B------:R-:W-:Y:S01]  /*0330*/  FMUL R15, R4, R15 ;  /* 0x0000000f040f7220 */ /* 0x000fe20000400000 */
[----:B------:R-:W-:-:S03]  /*0340*/  FMUL R14, R5, R14 ;  /* 0x0000000e050e7220 */ /* 0x000fc60000400000 */
[----:B-----5:R-:W-:Y:S01]  /*0350*/  FFMA R8, R8, R15, R10 ;  /* 0x0000000f08087223 */ /* 0x020fe2000000000a */
[----:B------:R-:W-:-:S04]  /*0360*/  FFMA R9, R9, R14, R11 ;  /* 0x0000000e09097223 */ /* 0x000fc8000000000b */
[----:B------:R-:W-:Y:S02]  /*0370*/  FSETP.GEU.AND P0, PT, R8, RZ, PT ;  /* 0x000000ff0800720b */ /* 0x000fe40003f0e000 */
[C---:B------:R-:W-:Y:S01]  /*0380*/  FSETP.GEU.AND P1, PT, R9.reuse, RZ, PT ;  /* 0x000000ff0900720b */ /* 0x040fe20003f2e000 */
[----:B-1----:R-:W-:Y:S01]  /*0390*/  IMAD.WIDE R2, R0, 0x4, R2 ;  /* 0x0000000400027825 */ /* 0x002fe200078e0202 */
[----:B------:R-:W-:Y:S02]  /*03a0*/  FSEL R8, R8, RZ, P0 ;  /* 0x000000ff08087208 */ /* 0x000fe40000000000 */
[----:B------:R-:W-:-:S05]  /*03b0*/  FSEL R9, R9, RZ, P1 ;  /* 0x000000ff09097208 */ /* 0x000fca0000800000 */
[----:B------:R-:W-:Y:S01]  /*03c0*/  STG.E.64 desc[UR4][R2.64], R8 ;  /* 0x0000000802007986 */ /* 0x000fe2000c101b04 */
[----:B------:R-:W-:Y:S05]  /*03d0*/  EXIT ;  /* 0x000000000000794d */ /* 0x000fea0003800000 */
.L_x_0:
[----:B------:R-:W-:-:S00]  /*03e0*/  BRA `(.L_x_0) ;  /* 0xfffffffc00fc7947 */ /* 0x000fc0000383ffff */
[----:B------:R-:W-:-:S00]  /*03f0*/  NOP ;  /* 0x0000000000007918 */ /* 0x000fc00000000000 */
        /* <DEDUP_REMOVED lines=8> */
.L_x_1:


//--------------------- .nv.global.init           --------------------------
	.section	.nv.global.init,"aw",@progbits
.nv.global.init:
	.type		_$_str,@object
	.size		_$_str,(_$_str_$_2 - _$_str)
_$_str:
        /*0000*/ 	.byte	0x5f, 0x5f, 0x43, 0x55, 0x44, 0x41, 0x5f, 0x46, 0x54, 0x5a, 0x00
	.type		_$_str_$_2,@object
	.size		_$_str_$_2,(.L_1 - _$_str_$_2)
_$_str_$_2:
        /*000b*/ 	.byte	0x5f, 0x5f, 0x43, 0x55, 0x44, 0x41, 0x5f, 0x50, 0x52, 0x45, 0x43, 0x5f, 0x53, 0x51, 0x52, 0x54
        /*001b*/ 	.byte	0x00
.L_1:


//--------------------- .nv.constant0.triton_poi_fused__native_batch_norm_legit_no_training_relu_38 --------------------------
	.section	.nv.constant0.triton_poi_fused__native_batch_norm_legit_no_training_relu_38,"a",@progbits
	.sectionflags	@""
	.align	4
.nv.constant0.triton_poi_fused__native_batch_norm_legit_no_training_relu_38:
	.zero		580
